	.headerflags	@"EF_CUDA_TEXMODE_UNIFIED EF_CUDA_64BIT_ADDRESS EF_CUDA_ACCELERATORS EF_CUDA_SM90 EF_CUDA_VIRTUAL_SM(EF_CUDA_SM90)"
	.elftype	@"ET_EXEC"


//--------------------- .nv.info                  --------------------------
	.section	.nv.info,"",@"SHT_CUDA_INFO"
	.align	4


	//----- nvinfo : EIATTR_REGCOUNT
	.align		4
        /*0000*/ 	.byte	0x04, 0x2f
        /*0002*/ 	.short	(.L_3 - .L_2)
	.align		4
.L_2:
        /*0004*/ 	.word	index@(triton_poi_fused__native_batch_norm_legit_no_training_add_relu_7)
        /*0008*/ 	.word	0x00000020


	//----- nvinfo : EIATTR_MIN_STACK_SIZE
	.align		4
.L_3:
        /*000c*/ 	.byte	0x04, 0x12
        /*000e*/ 	.short	(.L_5 - .L_4)
	.align		4
.L_4:
        /*0010*/ 	.word	index@(triton_poi_fused__native_batch_norm_legit_no_training_add_relu_7)
        /*0014*/ 	.word	0x00000000


	//----- nvinfo : EIATTR_FRAME_SIZE
	.align		4
.L_5:
        /*0018*/ 	.byte	0x04, 0x11
        /*001a*/ 	.short	(.L_7 - .L_6)
	.align		4
.L_6:
        /*001c*/ 	.word	index@(triton_poi_fused__native_batch_norm_legit_no_training_add_relu_7)
        /*0020*/ 	.word	0x00000000


	//----- nvinfo : EIATTR_MIN_STACK_SIZE
	.align		4
.L_7:
        /*0024*/ 	.byte	0x04, 0x12
        /*0026*/ 	.short	(.L_9 - .L_8)
	.align		4
.L_8:
        /*0028*/ 	.word	index@(triton_poi_fused__native_batch_norm_legit_no_training_add_relu_7)
        /*002c*/ 	.word	0x00000000
.L_9:


//--------------------- .nv.info.triton_poi_fused__native_batch_norm_legit_no_training_add_relu_7 --------------------------
	.section	.nv.info.triton_poi_fused__native_batch_norm_legit_no_training_add_relu_7,"",@"SHT_CUDA_INFO"
	.sectionflags	@""
	.align	4


	//----- nvinfo : EIATTR_CUDA_API_VERSION
	.align		4
        /*0000*/ 	.byte	0x04, 0x37
        /*0002*/ 	.short	(.L_11 - .L_10)
.L_10:
        /*0004*/ 	.word	0x0000007c


	//----- nvinfo : EIATTR_KPARAM_INFO
	.align		4
.L_11:
        /*0008*/ 	.byte	0x04, 0x17
        /*000a*/ 	.short	(.L_13 - .L_12)
.L_12:
        /*000c*/ 	.word	0x00000000
        /*0010*/ 	.short	0x000b
        /*0012*/ 	.short	0x0058
        /*0014*/ 	.byte	0x00, 0xf0, 0x11, 0x00


	//----- nvinfo : EIATTR_KPARAM_INFO
	.align		4
.L_13:
        /*0018*/ 	.byte	0x04, 0x17
        /*001a*/ 	.short	(.L_15 - .L_14)
.L_14:
        /*001c*/ 	.word	0x00000000
        /*0020*/ 	.short	0x000a
        /*0022*/ 	.short	0x0050
        /*0024*/ 	.byte	0x00, 0xf4, 0x21, 0x00


	//----- nvinfo : EIATTR_KPARAM_INFO
	.align		4
.L_15:
        /*0028*/ 	.byte	0x04, 0x17
        /*002a*/ 	.short	(.L_17 - .L_16)
.L_16:
        /*002c*/ 	.word	0x00000000
        /*0030*/ 	.short	0x0009
        /*0032*/ 	.short	0x0048
        /*0034*/ 	.byte	0x00, 0xf4, 0x21, 0x00


	//----- nvinfo : EIATTR_KPARAM_INFO
	.align		4
.L_17:
        /*0038*/ 	.byte	0x04, 0x17
        /*003a*/ 	.short	(.L_19 - .L_18)
.L_18:
        /*003c*/ 	.word	0x00000000
        /*0040*/ 	.short	0x0008
        /*0042*/ 	.short	0x0040
        /*0044*/ 	.byte	0x00, 0xf4, 0x21, 0x00


	//----- nvinfo : EIATTR_KPARAM_INFO
	.align		4
.L_19:
        /*0048*/ 	.byte	0x04, 0x17
        /*004a*/ 	.short	(.L_21 - .L_20)
.L_20:
        /*004c*/ 	.word	0x00000000
        /*0050*/ 	.short	0x0007
        /*0052*/ 	.short	0x0038
        /*0054*/ 	.byte	0x00, 0xf4, 0x21, 0x00


	//----- nvinfo : EIATTR_KPARAM_INFO
	.align		4
.L_21:
        /*0058*/ 	.byte	0x04, 0x17
        /*005a*/ 	.short	(.L_23 - .L_22)
.L_22:
        /*005c*/ 	.word	0x00000000
        /*0060*/ 	.short	0x0006
        /*0062*/ 	.short	0x0030
        /*0064*/ 	.byte	0x00, 0xf4, 0x21, 0x00


	//----- nvinfo : EIATTR_KPARAM_INFO
	.align		4
.L_23:
        /*0068*/ 	.byte	0x04, 0x17
        /*006a*/ 	.short	(.L_25 - .L_24)
.L_24:
        /*006c*/ 	.word	0x00000000
        /*0070*/ 	.short	0x0005
        /*0072*/ 	.short	0x0028
        /*0074*/ 	.byte	0x00, 0xf4, 0x21, 0x00


	//----- nvinfo : EIATTR_KPARAM_INFO
	.align		4
.L_25:
        /*0078*/ 	.byte	0x04, 0x17
        /*007a*/ 	.short	(.L_27 - .L_26)
.L_26:
        /*007c*/ 	.word	0x00000000
        /*0080*/ 	.short	0x0004
        /*0082*/ 	.short	0x0020
        /*0084*/ 	.byte	0x00, 0xf4, 0x21, 0x00


	//----- nvinfo : EIATTR_KPARAM_INFO
	.align		4
.L_27:
        /*0088*/ 	.byte	0x04, 0x17
        /*008a*/ 	.short	(.L_29 - .L_28)
.L_28:
        /*008c*/ 	.word	0x00000000
        /*0090*/ 	.short	0x0003
        /*0092*/ 	.short	0x0018
        /*0094*/ 	.byte	0x00, 0xf4, 0x21, 0x00


	//----- nvinfo : EIATTR_KPARAM_INFO
	.align		4
.L_29:
        /*0098*/ 	.byte	0x04, 0x17
        /*009a*/ 	.short	(.L_31 - .L_30)
.L_30:
        /*009c*/ 	.word	0x00000000
        /*00a0*/ 	.short	0x0002
        /*00a2*/ 	.short	0x0010
        /*00a4*/ 	.byte	0x00, 0xf4, 0x21, 0x00


	//----- nvinfo : EIATTR_KPARAM_INFO
	.align		4
.L_31:
        /*00a8*/ 	.byte	0x04, 0x17
        /*00aa*/ 	.short	(.L_33 - .L_32)
.L_32:
        /*00ac*/ 	.word	0x00000000
        /*00b0*/ 	.short	0x0001
        /*00b2*/ 	.short	0x0008
        /*00b4*/ 	.byte	0x00, 0xf4, 0x21, 0x00


	//----- nvinfo : EIATTR_KPARAM_INFO
	.align		4
.L_33:
        /*00b8*/ 	.byte	0x04, 0x17
        /*00ba*/ 	.short	(.L_35 - .L_34)
.L_34:
        /*00bc*/ 	.word	0x00000000
        /*00c0*/ 	.short	0x0000
        /*00c2*/ 	.short	0x0000
        /*00c4*/ 	.byte	0x00, 0xf4, 0x21, 0x00


	//----- nvinfo : EIATTR_SPARSE_MMA_MASK
	.align		4
.L_35:
        /*00c8*/ 	.byte	0x03, 0x50
        /*00ca*/ 	.short	0x0000


	//----- nvinfo : EIATTR_MAXREG_COUNT
	.align		4
        /*00cc*/ 	.byte	0x03, 0x1b
        /*00ce*/ 	.short	0x00ff


	//----- nvinfo : EIATTR_EXIT_INSTR_OFFSETS
	.align		4
        /*00d0*/ 	.byte	0x04, 0x1c
        /*00d2*/ 	.short	(.L_37 - .L_36)


	//   ....[0]....
.L_36:
        /*00d4*/ 	.word	0x00000530


	//   ....[1]....
        /*00d8*/ 	.word	0x00000550


	//----- nvinfo : EIATTR_REQNTID
	.align		4
.L_37:
        /*00dc*/ 	.byte	0x04, 0x10
        /*00de*/ 	.short	(.L_39 - .L_38)
.L_38:
        /*00e0*/ 	.word	0x00000080
        /*00e4*/ 	.word	0x00000001
        /*00e8*/ 	.word	0x00000001


	//----- nvinfo : EIATTR_CBANK_PARAM_SIZE
	.align		4
.L_39:
        /*00ec*/ 	.byte	0x03, 0x19
        /*00ee*/ 	.short	0x005c


	//----- nvinfo : EIATTR_PARAM_CBANK
	.align		4
        /*00f0*/ 	.byte	0x04, 0x0a
        /*00f2*/ 	.short	(.L_41 - .L_40)
	.align		4
.L_40:
        /*00f4*/ 	.word	index@(.nv.constant0.triton_poi_fused__native_batch_norm_legit_no_training_add_relu_7)
        /*00f8*/ 	.short	0x0210
        /*00fa*/ 	.short	0x005c


	//----- nvinfo : EIATTR_SW_WAR
	.align		4
.L_41:
        /*00fc*/ 	.byte	0x04, 0x36
        /*00fe*/ 	.short	(.L_43 - .L_42)
.L_42:
        /*0100*/ 	.word	0x00000008
.L_43:


//--------------------- .nv.callgraph             --------------------------
	.section	.nv.callgraph,"",@"SHT_CUDA_CALLGRAPH"
	.align	4
	.sectionentsize	8
	.align		4
        /*0000*/ 	.word	0x00000000
	.align		4
        /*0004*/ 	.word	0xffffffff
	.align		4
        /*0008*/ 	.word	0x00000000
	.align		4
        /*000c*/ 	.word	0xfffffffe
	.align		4
        /*0010*/ 	.word	0x00000000
	.align		4
        /*0014*/ 	.word	0xfffffffd
	.align		4
        /*0018*/ 	.word	0x00000000
	.align		4
        /*001c*/ 	.word	0xfffffffc


//--------------------- .nv.constant4             --------------------------
	.section	.nv.constant4,"a",@progbits
	.align	8
	.align		8
.nv.constant4:
        /*0000*/ 	.dword	_$_str
	.align		8
        /*0008*/ 	.dword	_$_str_$_2


//--------------------- .text.triton_poi_fused__native_batch_norm_legit_no_training_add_relu_7 --------------------------
	.section	.text.triton_poi_fused__native_batch_norm_legit_no_training_add_relu_7,"ax",@progbits
	.align	128
        .global         triton_poi_fused__native_batch_norm_legit_no_training_add_relu_7
        .type           triton_poi_fused__native_batch_norm_legit_no_training_add_relu_7,@function
        .size           triton_poi_fused__native_batch_norm_legit_no_training_add_relu_7,(.L_x_1 - triton_poi_fused__native_batch_norm_legit_no_training_add_relu_7)
        .other          triton_poi_fused__native_batch_norm_legit_no_training_add_relu_7,@"STO_CUDA_ENTRY STV_DEFAULT"
triton_poi_fused__native_batch_norm_legit_no_training_add_relu_7:
.text.triton_poi_fused__native_batch_norm_legit_no_training_add_relu_7:
[----:B------:R-:W0:Y:S01]  /*0000*/  LDC R1, c[0x0][0x28] ;  /* 0x00000a00ff017b82 */ /* 0x000e220000000800 */
[----:B------:R-:W1:Y:S07]  /*0010*/  S2R R2, SR_TID.X ;  /* 0x0000000000027919 */ /* 0x000e6e0000002100 */
[----:B------:R-:W2:Y:S01]  /*0020*/  LDC.64 R26, c[0x0][0x228] ;  /* 0x00008a00ff1a7b82 */ /* 0x000ea20000000a00 */
[----:B------:R-:W-:Y:S02]  /*0030*/  CS2R R4, SRZ ;  /* 0x0000000000047805 */ /* 0x000fe4000001ff00 */
[----:B------:R-:W-:Y:S01]  /*0040*/  CS2R R6, SRZ ;  /* 0x0000000000067805 */ /* 0x000fe2000001ff00 */
[----:B------:R-:W3:Y:S01]  /*0050*/  S2R R3, SR_CTAID.X ;  /* 0x0000000000037919 */ /* 0x000ee20000002500 */
[----:B------:R-:W-:-:S03]  /*0060*/  ULDC.64 UR4, c[0x0][0x208] ;  /* 0x0000820000047ab9 */ /* 0x000fc60000000a00 */
[----:B------:R-:W4:Y:S08]  /*0070*/  LDC.64 R28, c[0x0][0x250] ;  /* 0x00009400ff1c7b82 */ /* 0x000f300000000a00 */
[----:B------:R-:W5:Y:S08]  /*0080*/  LDC.64 R22, c[0x0][0x218] ;  /* 0x00008600ff167b82 */ /* 0x000f700000000a00 */
[----:B------:R-:W5:Y:S01]  /*0090*/  LDC.64 R8, c[0x0][0x220] ;  /* 0x00008800ff087b82 */ /* 0x000f620000000a00 */
[----:B-1----:R-:W-:-:S07]  /*00a0*/  LOP3.LUT R2, R2, 0x7f, RZ, 0xc0, !PT ;  /* 0x0000007f02027812 */ /* 0x002fce00078ec0ff */
[----:B------:R-:W1:Y:S01]  /*00b0*/  LDC.64 R10, c[0x0][0x240] ;  /* 0x00009000ff0a7b82 */ /* 0x000e620000000a00 */
[----:B---3--:R-:W-:Y:S02]  /*00c0*/  SHF.R.S32.HI R0, RZ, 0x18, R3 ;  /* 0x00000018ff007819 */ /* 0x008fe40000011403 */
[----:B------:R-:W-:Y:S02]  /*00d0*/  LEA R2, R3, R2, 0x7 ;  /* 0x0000000203027211 */ /* 0x000fe400078e38ff */
[----:B------:R-:W-:-:S03]  /*00e0*/  SGXT R3, R0, 0x1 ;  /* 0x000000010003781a */ /* 0x000fc60000000200 */
[----:B------:R-:W3:Y:S01]  /*00f0*/  LDC.64 R12, c[0x0][0x248] ;  /* 0x00009200ff0c7b82 */ /* 0x000ee20000000a00 */
[----:B------:R-:W-:Y:S02]  /*0100*/  ISETP.GE.AND P0, PT, R2, 0x100, PT ;  /* 0x000001000200780c */ /* 0x000fe40003f06270 */
[----:B------:R-:W-:-:S04]  /*0110*/  LEA.HI R3, R3, R2, RZ, 0x3 ;  /* 0x0000000203037211 */ /* 0x000fc800078f18ff */
[----:B------:R-:W-:Y:S01]  /*0120*/  SHF.R.S32.HI R3, RZ, 0x3, R3 ;  /* 0x00000003ff037819 */ /* 0x000fe20000011403 */
[----:B------:R-:W3:Y:S03]  /*0130*/  LDC.64 R14, c[0x0][0x230] ;  /* 0x00008c00ff0e7b82 */ /* 0x000ee60000000a00 */
[----:B------:R-:W-:-:S04]  /*0140*/  LEA.HI R0, R3, R3, RZ, 0x3 ;  /* 0x0000000303007211 */ /* 0x000fc800078f18ff */
[----:B------:R-:W-:Y:S01]  /*0150*/  LOP3.LUT R0, R0, 0xfffffff8, RZ, 0xc0, !PT ;  /* 0xfffffff800007812 */ /* 0x000fe200078ec0ff */
[----:B------:R-:W3:Y:S03]  /*0160*/  LDC.64 R16, c[0x0][0x238] ;  /* 0x00008e00ff107b82 */ /* 0x000ee60000000a00 */
[----:B------:R-:W-:-:S05]  /*0170*/  IADD3 R25, R3, -R0, RZ ;  /* 0x8000000003197210 */ /* 0x000fca0007ffe0ff */
[C---:B--2---:R-:W-:Y:S01]  /*0180*/  IMAD.WIDE R26, R25.reuse, 0x4, R26 ;  /* 0x00000004191a7825 */ /* 0x044fe200078e021a */
[----:B------:R-:W2:Y:S03]  /*0190*/  LDC.64 R18, c[0x0][0x258] ;  /* 0x00009600ff127b82 */ /* 0x000ea60000000a00 */
[----:B----4-:R-:W-:Y:S01]  /*01a0*/  IMAD.WIDE R28, R25, 0x4, R28 ;  /* 0x00000004191c7825 */ /* 0x010fe200078e021c */
[----:B------:R4:W2:Y:S04]  /*01b0*/  @!P0 LDG.E.EL R5, desc[UR4][R26.64] ;  /* 0x000000041a058981 */ /* 0x0008a8000c2e1900 */
[----:B------:R-:W2:Y:S01]  /*01c0*/  @!P0 LDG.E.EL R6, desc[UR4][R28.64] ;  /* 0x000000041c068981 */ /* 0x000ea2000c2e1900 */
[----:B------:R-:W2:Y:S01]  /*01d0*/  LDC.64 R20, c[0x0][0x260] ;  /* 0x00009800ff147b82 */ /* 0x000ea20000000a00 */
[----:B------:R-:W-:Y:S01]  /*01e0*/  HFMA2.MMA R3, -RZ, RZ, 0, 0 ;  /* 0x00000000ff037435 */ /* 0x000fe200000001ff */
[----:B------:R-:W-:Y:S01]  /*01f0*/  MOV R0, RZ ;  /* 0x000000ff00007202 */ /* 0x000fe20000000f00 */
[----:B-----5:R-:W-:-:S04]  /*0200*/  IMAD.WIDE R22, R2, 0x4, R22 ;  /* 0x0000000402167825 */ /* 0x020fc800078e0216 */
[----:B0-----:R-:W-:Y:S01]  /*0210*/  IMAD.WIDE R8, R25, 0x4, R8 ;  /* 0x0000000419087825 */ /* 0x001fe200078e0208 */
[----:B----4-:R-:W-:-:S03]  /*0220*/  HFMA2.MMA R27, -RZ, RZ, 0, 0 ;  /* 0x00000000ff1b7435 */ /* 0x010fc600000001ff */
[----:B-1----:R-:W-:Y:S01]  /*0230*/  IMAD.WIDE R10, R2, 0x4, R10 ;  /* 0x00000004020a7825 */ /* 0x002fe200078e020a */
[----:B------:R0:W4:Y:S03]  /*0240*/  @!P0 LDG.E R3, desc[UR4][R22.64] ;  /* 0x0000000416038981 */ /* 0x000126000c1e1900 */
[C---:B---3--:R-:W-:Y:S01]  /*0250*/  IMAD.WIDE R12, R25.reuse, 0x4, R12 ;  /* 0x00000004190c7825 */ /* 0x048fe200078e020c */
[----:B------:R1:W4:Y:S03]  /*0260*/  @!P0 LDG.E.EL R0, desc[UR4][R8.64] ;  /* 0x0000000408008981 */ /* 0x000326000c2e1900 */
[----:B------:R-:W-:Y:S01]  /*0270*/  IMAD.WIDE R14, R25, 0x4, R14 ;  /* 0x00000004190e7825 */ /* 0x000fe200078e020e */
[----:B------:R3:W5:Y:S01]  /*0280*/  @!P0 LDG.E R7, desc[UR4][R10.64] ;  /* 0x000000040a078981 */ /* 0x000762000c1e1900 */
[----:B0-----:R-:W-:-:S02]  /*0290*/  MOV R22, RZ ;  /* 0x000000ff00167202 */ /* 0x001fc40000000f00 */
[C---:B------:R-:W-:Y:S01]  /*02a0*/  IMAD.WIDE R16, R25.reuse, 0x4, R16 ;  /* 0x0000000419107825 */ /* 0x040fe200078e0210 */
[----:B------:R-:W5:Y:S01]  /*02b0*/  @!P0 LDG.E.EL R4, desc[UR4][R12.64] ;  /* 0x000000040c048981 */ /* 0x000f62000c2e1900 */
[----:B-1----:R-:W0:Y:S02]  /*02c0*/  LDC.64 R8, c[0x0][0x210] ;  /* 0x00008400ff087b82 */ /* 0x002e240000000a00 */
[C---:B--2---:R-:W-:Y:S01]  /*02d0*/  IMAD.WIDE R18, R25.reuse, 0x4, R18 ;  /* 0x0000000419127825 */ /* 0x044fe200078e0212 */
[----:B------:R-:W2:Y:S03]  /*02e0*/  @!P0 LDG.E.EL R27, desc[UR4][R14.64] ;  /* 0x000000040e1b8981 */ /* 0x000ea6000c2e1900 */
[----:B------:R-:W-:Y:S01]  /*02f0*/  IMAD.WIDE R20, R25, 0x4, R20 ;  /* 0x0000000419147825 */ /* 0x000fe200078e0214 */
[----:B------:R-:W-:-:S04]  /*0300*/  CS2R R24, SRZ ;  /* 0x0000000000187805 */ /* 0x000fc8000001ff00 */
[----:B------:R-:W2:Y:S04]  /*0310*/  @!P0 LDG.E.EL R22, desc[UR4][R20.64] ;  /* 0x0000000414168981 */ /* 0x000ea8000c2e1900 */
[----:B------:R-:W2:Y:S04]  /*0320*/  @!P0 LDG.E.EL R24, desc[UR4][R16.64] ;  /* 0x0000000410188981 */ /* 0x000ea8000c2e1900 */
[----:B------:R-:W2:Y:S01]  /*0330*/  @!P0 LDG.E.EL R25, desc[UR4][R18.64] ;  /* 0x0000000412198981 */ /* 0x000ea2000c2e1900 */
[----:B0-----:R-:W-:-:S04]  /*0340*/  IMAD.WIDE R8, R2, 0x4, R8 ;  /* 0x0000000402087825 */ /* 0x001fc800078e0208 */
[----:B------:R-:W-:Y:S01]  /*0350*/  FADD R5, R5, 9.9999997473787516356e-06 ;  /* 0x3727c5ac05057421 */ /* 0x000fe20000000000 */
[----:B------:R-:W-:-:S03]  /*0360*/  FADD R6, R6, 9.9999997473787516356e-06 ;  /* 0x3727c5ac06067421 */ /* 0x000fc60000000000 */
[----:B---3--:R-:W0:Y:S08]  /*0370*/  MUFU.SQRT R10, R5 ;  /* 0x00000005000a7308 */ /* 0x008e300000002000 */
[----:B------:R-:W1:Y:S01]  /*0380*/  MUFU.SQRT R11, R6 ;  /* 0x00000006000b7308 */ /* 0x000e620000002000 */
[C---:B0-----:R-:W-:Y:S02]  /*0390*/  FSETP.GT.AND P1, PT, R10.reuse, 8.50705917302346158658e+37, PT ;  /* 0x7e8000000a00780b */ /* 0x041fe40003f24000 */
[----:B------:R-:W-:-:S02]  /*03a0*/  FSETP.GEU.AND P3, PT, R10, 1.175494350822287508e-38, PT ;  /* 0x008000000a00780b */ /* 0x000fc40003f6e000 */
[C---:B-1----:R-:W-:Y:S02]  /*03b0*/  FSETP.GT.AND P2, PT, R11.reuse, 8.50705917302346158658e+37, PT ;  /* 0x7e8000000b00780b */ /* 0x042fe40003f44000 */
[----:B------:R-:W-:-:S07]  /*03c0*/  FSETP.GEU.AND P4, PT, R11, 1.175494350822287508e-38, PT ;  /* 0x008000000b00780b */ /* 0x000fce0003f8e000 */
[----:B------:R-:W-:Y:S01]  /*03d0*/  @P1 FMUL R10, R10, 0.25 ;  /* 0x3e8000000a0a1820 */ /* 0x000fe20000400000 */
[----:B------:R-:W-:-:S03]  /*03e0*/  HFMA2.MMA R6, -RZ, RZ, 1.625, 0 ;  /* 0x3e800000ff067435 */ /* 0x000fc600000001ff */
[----:B------:R-:W-:Y:S01]  /*03f0*/  @!P3 FMUL R10, R10, 16777216 ;  /* 0x4b8000000a0ab820 */ /* 0x000fe20000400000 */
[----:B------:R-:W-:-:S04]  /*0400*/  @P2 FMUL R11, R11, 0.25 ;  /* 0x3e8000000b0b2820 */ /* 0x000fc80000400000 */
[----:B------:R-:W-:Y:S01]  /*0410*/  @!P4 FMUL R11, R11, 16777216 ;  /* 0x4b8000000b0bc820 */ /* 0x000fe20000400000 */
[----:B------:R-:W0:Y:S01]  /*0420*/  MUFU.RCP R10, R10 ;  /* 0x0000000a000a7308 */ /* 0x000e220000001000 */
[----:B------:R-:W-:-:S07]  /*0430*/  FSEL R5, R6, 1, P1 ;  /* 0x3f80000006057808 */ /* 0x000fce0000800000 */
[----:B------:R-:W1:Y:S01]  /*0440*/  MUFU.RCP R11, R11 ;  /* 0x0000000b000b7308 */ /* 0x000e620000001000 */
[----:B------:R-:W-:Y:S01]  /*0450*/  FSEL R6, R6, 1, P2 ;  /* 0x3f80000006067808 */ /* 0x000fe20001000000 */
[----:B------:R-:W-:-:S04]  /*0460*/  @!P3 FMUL R5, R5, 16777216 ;  /* 0x4b8000000505b820 */ /* 0x000fc80000400000 */
[----:B------:R-:W-:Y:S01]  /*0470*/  @!P4 FMUL R6, R6, 16777216 ;  /* 0x4b8000000606c820 */ /* 0x000fe20000400000 */
[----:B----4-:R-:W-:Y:S01]  /*0480*/  FADD R3, -R0, R3 ;  /* 0x0000000300037221 */ /* 0x010fe20000000100 */
[----:B-----5:R-:W-:Y:S01]  /*0490*/  FADD R7, -R4, R7 ;  /* 0x0000000704077221 */ /* 0x020fe20000000100 */
[----:B0-----:R-:W-:Y:S01]  /*04a0*/  FMUL R10, R10, R5 ;  /* 0x000000050a0a7220 */ /* 0x001fe20000400000 */
[----:B-1----:R-:W-:-:S03]  /*04b0*/  FMUL R6, R11, R6 ;  /* 0x000000060b067220 */ /* 0x002fc60000400000 */
[----:B------:R-:W-:Y:S01]  /*04c0*/  FMUL R3, R10, R3 ;  /* 0x000000030a037220 */ /* 0x000fe20000400000 */
[----:B------:R-:W-:-:S03]  /*04d0*/  FMUL R7, R6, R7 ;  /* 0x0000000706077220 */ /* 0x000fc60000400000 */
[----:B--2---:R-:W-:Y:S01]  /*04e0*/  FFMA R3, R3, R27, R24 ;  /* 0x0000001b03037223 */ /* 0x004fe20000000018 */
[----:B------:R-:W-:-:S04]  /*04f0*/  FFMA R22, R7, R25, R22 ;  /* 0x0000001907167223 */ /* 0x000fc80000000016 */
[C---:B------:R-:W-:Y:S01]  /*0500*/  FADD R0, R3.reuse, R22 ;  /* 0x0000001603007221 */ /* 0x040fe20000000000 */
[----:B------:R-:W-:-:S04]  /*0510*/  FSETP.GEU.AND P1, PT, R3, -R22, PT ;  /* 0x800000160300720b */ /* 0x000fc80003f2e000 */
[----:B------:R-:W-:Y:S01]  /*0520*/  FSEL R3, R0, RZ, P1 ;  /* 0x000000ff00037208 */ /* 0x000fe20000800000 */
[----:B------:R-:W-:Y:S08]  /*0530*/  @P0 EXIT ;  /* 0x000000000000094d */ /* 0x000ff00003800000 */
[----:B------:R-:W-:Y:S01]  /*0540*/  STG.E desc[UR4][R8.64], R3 ;  /* 0x0000000308007986 */ /* 0x000fe2000c101904 */
[----:B------:R-:W-:Y:S05]  /*0550*/  EXIT ;  /* 0x000000000000794d */ /* 0x000fea0003800000 */
.L_x_0:
[----:B------:R-:W-:-:S00]  /*0560*/  BRA `(.L_x_0) ;  /* 0xfffffffc00fc7947 */ /* 0x000fc0000383ffff */
[----:B------:R-:W-:-:S00]  /*0570*/  NOP ;  /* 0x0000000000007918 */ /* 0x000fc00000000000 */
        /* <DEDUP_REMOVED lines=8> */
.L_x_1:


//--------------------- .nv.global.init           --------------------------
	.section	.nv.global.init,"aw",@progbits
.nv.global.init:
	.type		_$_str,@object
	.size		_$_str,(_$_str_$_2 - _$_str)
_$_str:
        /*0000*/ 	.byte	0x5f, 0x5f, 0x43, 0x55, 0x44, 0x41, 0x5f, 0x46, 0x54, 0x5a, 0x00
	.type		_$_str_$_2,@object
	.size		_$_str_$_2,(.L_1 - _$_str_$_2)
_$_str_$_2:
        /*000b*/ 	.byte	0x5f, 0x5f, 0x43, 0x55, 0x44, 0x41, 0x5f, 0x50, 0x52, 0x45, 0x43, 0x5f, 0x53, 0x51, 0x52, 0x54
        /*001b*/ 	.byte	0x00
.L_1:


//--------------------- .nv.constant0.triton_poi_fused__native_batch_norm_legit_no_training_add_relu_7 --------------------------
	.section	.nv.constant0.triton_poi_fused__native_batch_norm_legit_no_training_add_relu_7,"a",@progbits
	.sectionflags	@""
	.align	4
.nv.constant0.triton_poi_fused__native_batch_norm_legit_no_training_add_relu_7:
	.zero		620
